//
// Generated by NVIDIA NVVM Compiler
//
// Compiler Build ID: CL-36424714
// Cuda compilation tools, release 13.0, V13.0.88
// Based on NVVM 20.0.0
//

.version 9.0
.target sm_100
.address_size 64

	// .globl	_Z10conv2D_GPUPKfS0_Pfii

.visible .entry _Z10conv2D_GPUPKfS0_Pfii(
	.param .u64 .ptr .align 1 _Z10conv2D_GPUPKfS0_Pfii_param_0,
	.param .u64 .ptr .align 1 _Z10conv2D_GPUPKfS0_Pfii_param_1,
	.param .u64 .ptr .align 1 _Z10conv2D_GPUPKfS0_Pfii_param_2,
	.param .u32 _Z10conv2D_GPUPKfS0_Pfii_param_3,
	.param .u32 _Z10conv2D_GPUPKfS0_Pfii_param_4
)
{
	.reg .pred 	%p<15>;
	.reg .b32 	%r<70>;
	.reg .b32 	%f<119>;
	.reg .b64 	%rd<26>;

	ld.param.u64 	%rd6, [_Z10conv2D_GPUPKfS0_Pfii_param_0];
	ld.param.u64 	%rd7, [_Z10conv2D_GPUPKfS0_Pfii_param_1];
	ld.param.u32 	%r31, [_Z10conv2D_GPUPKfS0_Pfii_param_3];
	ld.param.u32 	%r32, [_Z10conv2D_GPUPKfS0_Pfii_param_4];
	cvta.to.global.u64 	%rd1, %rd7;
	cvta.to.global.u64 	%rd2, %rd6;
	mov.u32 	%r33, %ctaid.y;
	mov.u32 	%r34, %ntid.y;
	mov.u32 	%r35, %tid.y;
	mad.lo.s32 	%r36, %r33, %r34, %r35;
	mov.u32 	%r37, %ctaid.x;
	mov.u32 	%r38, %ntid.x;
	mov.u32 	%r39, %tid.x;
	mad.lo.s32 	%r40, %r37, %r38, %r39;
	shr.u32 	%r41, %r32, 31;
	add.s32 	%r42, %r32, %r41;
	shr.s32 	%r3, %r42, 1;
	sub.s32 	%r43, %r31, %r3;
	min.s32 	%r45, %r36, %r40;
	setp.lt.s32 	%p1, %r45, %r3;
	max.s32 	%r46, %r36, %r40;
	setp.ge.s32 	%p2, %r46, %r43;
	or.pred  	%p3, %p2, %p1;
	@%p3 bra 	$L__BB0_18;
	neg.s32 	%r4, %r3;
	setp.lt.s32 	%p4, %r32, -1;
	mov.f32 	%f117, 0f00000000;
	@%p4 bra 	$L__BB0_17;
	abs.s32 	%r5, %r3;
	add.s32 	%r6, %r3, %r5;
	add.s32 	%r47, %r6, 1;
	and.b32  	%r7, %r47, 15;
	and.b32  	%r8, %r47, 7;
	and.b32  	%r9, %r47, 3;
	mov.f32 	%f117, 0f00000000;
	mov.u32 	%r62, %r4;
$L__BB0_3:
	mov.u32 	%r10, %r62;
	setp.lt.u32 	%p5, %r6, 15;
	add.s32 	%r48, %r10, %r36;
	mul.lo.s32 	%r11, %r48, %r31;
	add.s32 	%r12, %r11, %r40;
	add.s32 	%r49, %r10, %r3;
	mul.lo.s32 	%r63, %r49, %r32;
	add.s32 	%r14, %r63, %r3;
	mov.u32 	%r67, %r4;
	@%p5 bra 	$L__BB0_6;
	and.b32  	%r51, %r47, -16;
	neg.s32 	%r65, %r51;
	sub.s32 	%r52, %r40, %r3;
	add.s32 	%r64, %r52, %r11;
	mov.u32 	%r67, %r4;
$L__BB0_5:
	.pragma "nounroll";
	mul.wide.s32 	%rd8, %r64, 4;
	add.s64 	%rd9, %rd2, %rd8;
	ld.global.f32 	%f20, [%rd9];
	mul.wide.s32 	%rd10, %r63, 4;
	add.s64 	%rd11, %rd1, %rd10;
	ld.global.f32 	%f21, [%rd11];
	fma.rn.f32 	%f22, %f20, %f21, %f117;
	ld.global.f32 	%f23, [%rd9+4];
	ld.global.f32 	%f24, [%rd11+4];
	fma.rn.f32 	%f25, %f23, %f24, %f22;
	ld.global.f32 	%f26, [%rd9+8];
	ld.global.f32 	%f27, [%rd11+8];
	fma.rn.f32 	%f28, %f26, %f27, %f25;
	ld.global.f32 	%f29, [%rd9+12];
	ld.global.f32 	%f30, [%rd11+12];
	fma.rn.f32 	%f31, %f29, %f30, %f28;
	ld.global.f32 	%f32, [%rd9+16];
	ld.global.f32 	%f33, [%rd11+16];
	fma.rn.f32 	%f34, %f32, %f33, %f31;
	ld.global.f32 	%f35, [%rd9+20];
	ld.global.f32 	%f36, [%rd11+20];
	fma.rn.f32 	%f37, %f35, %f36, %f34;
	ld.global.f32 	%f38, [%rd9+24];
	ld.global.f32 	%f39, [%rd11+24];
	fma.rn.f32 	%f40, %f38, %f39, %f37;
	ld.global.f32 	%f41, [%rd9+28];
	ld.global.f32 	%f42, [%rd11+28];
	fma.rn.f32 	%f43, %f41, %f42, %f40;
	ld.global.f32 	%f44, [%rd9+32];
	ld.global.f32 	%f45, [%rd11+32];
	fma.rn.f32 	%f46, %f44, %f45, %f43;
	ld.global.f32 	%f47, [%rd9+36];
	ld.global.f32 	%f48, [%rd11+36];
	fma.rn.f32 	%f49, %f47, %f48, %f46;
	ld.global.f32 	%f50, [%rd9+40];
	ld.global.f32 	%f51, [%rd11+40];
	fma.rn.f32 	%f52, %f50, %f51, %f49;
	ld.global.f32 	%f53, [%rd9+44];
	ld.global.f32 	%f54, [%rd11+44];
	fma.rn.f32 	%f55, %f53, %f54, %f52;
	ld.global.f32 	%f56, [%rd9+48];
	ld.global.f32 	%f57, [%rd11+48];
	fma.rn.f32 	%f58, %f56, %f57, %f55;
	ld.global.f32 	%f59, [%rd9+52];
	ld.global.f32 	%f60, [%rd11+52];
	fma.rn.f32 	%f61, %f59, %f60, %f58;
	ld.global.f32 	%f62, [%rd9+56];
	ld.global.f32 	%f63, [%rd11+56];
	fma.rn.f32 	%f64, %f62, %f63, %f61;
	ld.global.f32 	%f65, [%rd9+60];
	ld.global.f32 	%f66, [%rd11+60];
	fma.rn.f32 	%f117, %f65, %f66, %f64;
	add.s32 	%r67, %r67, 16;
	add.s32 	%r65, %r65, 16;
	add.s32 	%r64, %r64, 16;
	add.s32 	%r63, %r63, 16;
	setp.ne.s32 	%p6, %r65, 0;
	@%p6 bra 	$L__BB0_5;
$L__BB0_6:
	setp.eq.s32 	%p7, %r7, 0;
	@%p7 bra 	$L__BB0_16;
	add.s32 	%r53, %r7, -1;
	setp.lt.u32 	%p8, %r53, 7;
	@%p8 bra 	$L__BB0_9;
	add.s32 	%r54, %r12, %r67;
	mul.wide.s32 	%rd12, %r54, 4;
	add.s64 	%rd13, %rd2, %rd12;
	ld.global.f32 	%f68, [%rd13];
	add.s32 	%r55, %r14, %r67;
	mul.wide.s32 	%rd14, %r55, 4;
	add.s64 	%rd15, %rd1, %rd14;
	ld.global.f32 	%f69, [%rd15];
	fma.rn.f32 	%f70, %f68, %f69, %f117;
	ld.global.f32 	%f71, [%rd13+4];
	ld.global.f32 	%f72, [%rd15+4];
	fma.rn.f32 	%f73, %f71, %f72, %f70;
	ld.global.f32 	%f74, [%rd13+8];
	ld.global.f32 	%f75, [%rd15+8];
	fma.rn.f32 	%f76, %f74, %f75, %f73;
	ld.global.f32 	%f77, [%rd13+12];
	ld.global.f32 	%f78, [%rd15+12];
	fma.rn.f32 	%f79, %f77, %f78, %f76;
	ld.global.f32 	%f80, [%rd13+16];
	ld.global.f32 	%f81, [%rd15+16];
	fma.rn.f32 	%f82, %f80, %f81, %f79;
	ld.global.f32 	%f83, [%rd13+20];
	ld.global.f32 	%f84, [%rd15+20];
	fma.rn.f32 	%f85, %f83, %f84, %f82;
	ld.global.f32 	%f86, [%rd13+24];
	ld.global.f32 	%f87, [%rd15+24];
	fma.rn.f32 	%f88, %f86, %f87, %f85;
	ld.global.f32 	%f89, [%rd13+28];
	ld.global.f32 	%f90, [%rd15+28];
	fma.rn.f32 	%f117, %f89, %f90, %f88;
	add.s32 	%r67, %r67, 8;
$L__BB0_9:
	setp.eq.s32 	%p9, %r8, 0;
	@%p9 bra 	$L__BB0_16;
	add.s32 	%r56, %r8, -1;
	setp.lt.u32 	%p10, %r56, 3;
	@%p10 bra 	$L__BB0_12;
	add.s32 	%r57, %r12, %r67;
	mul.wide.s32 	%rd16, %r57, 4;
	add.s64 	%rd17, %rd2, %rd16;
	ld.global.f32 	%f92, [%rd17];
	add.s32 	%r58, %r14, %r67;
	mul.wide.s32 	%rd18, %r58, 4;
	add.s64 	%rd19, %rd1, %rd18;
	ld.global.f32 	%f93, [%rd19];
	fma.rn.f32 	%f94, %f92, %f93, %f117;
	ld.global.f32 	%f95, [%rd17+4];
	ld.global.f32 	%f96, [%rd19+4];
	fma.rn.f32 	%f97, %f95, %f96, %f94;
	ld.global.f32 	%f98, [%rd17+8];
	ld.global.f32 	%f99, [%rd19+8];
	fma.rn.f32 	%f100, %f98, %f99, %f97;
	ld.global.f32 	%f101, [%rd17+12];
	ld.global.f32 	%f102, [%rd19+12];
	fma.rn.f32 	%f117, %f101, %f102, %f100;
	add.s32 	%r67, %r67, 4;
$L__BB0_12:
	setp.eq.s32 	%p11, %r9, 0;
	@%p11 bra 	$L__BB0_16;
	setp.eq.s32 	%p12, %r9, 1;
	add.s32 	%r59, %r12, %r67;
	mul.wide.s32 	%rd20, %r59, 4;
	add.s64 	%rd3, %rd2, %rd20;
	ld.global.f32 	%f103, [%rd3];
	add.s32 	%r60, %r14, %r67;
	mul.wide.s32 	%rd21, %r60, 4;
	add.s64 	%rd4, %rd1, %rd21;
	ld.global.f32 	%f104, [%rd4];
	fma.rn.f32 	%f117, %f103, %f104, %f117;
	@%p12 bra 	$L__BB0_16;
	setp.eq.s32 	%p13, %r9, 2;
	ld.global.f32 	%f105, [%rd3+4];
	ld.global.f32 	%f106, [%rd4+4];
	fma.rn.f32 	%f117, %f105, %f106, %f117;
	@%p13 bra 	$L__BB0_16;
	ld.global.f32 	%f107, [%rd3+8];
	ld.global.f32 	%f108, [%rd4+8];
	fma.rn.f32 	%f117, %f107, %f108, %f117;
$L__BB0_16:
	add.s32 	%r62, %r10, 1;
	setp.ne.s32 	%p14, %r10, %r5;
	@%p14 bra 	$L__BB0_3;
$L__BB0_17:
	ld.param.u64 	%rd25, [_Z10conv2D_GPUPKfS0_Pfii_param_2];
	mad.lo.s32 	%r61, %r31, %r36, %r40;
	cvta.to.global.u64 	%rd22, %rd25;
	mul.wide.s32 	%rd23, %r61, 4;
	add.s64 	%rd24, %rd22, %rd23;
	st.global.f32 	[%rd24], %f117;
$L__BB0_18:
	ret;

}


// ===== COMPILED SASS (sm_100) =====

	.target	sm_100

	.elftype	@"ET_EXEC"


//--------------------- .note.nv.tkinfo           --------------------------
	.section	.note.nv.tkinfo,"",@"SHT_NOTE"
	.sectionflags	@"SHF_NOTE_NV_TKINFO"
	.tkinfo
        /*0018*/ 	.word	0x00000002
        /*0030*/ 	.string	""
        /*0030*/ 	.string	"ptxas"
        /*0030*/ 	.string	"Cuda compilation tools, release 13.0, V13.0.88"
        /*0030*/ 	.string	"Build cuda_13.0.r13.0/compiler.36424714_0"
        /*0030*/ 	.string	"-arch sm_100 -m 64 "



//--------------------- .note.nv.cuinfo           --------------------------
	.section	.note.nv.cuinfo,"",@"SHT_NOTE"
	.sectionflags	@"SHF_NOTE_NV_CUINFO"
        /*0018*/ 	.short	0x0002
        /*001a*/ 	.short	0x0064
        /*001c*/ 	.short	0x0082
	.zero		2


//--------------------- .nv.info                  --------------------------
	.section	.nv.info,"",@"SHT_CUDA_INFO"
	.align	4


	//----- nvinfo : EIATTR_REGCOUNT
	.align		4
        /*0000*/ 	.byte	0x04, 0x2f
        /*0002*/ 	.short	(.L_1 - .L_0)
	.align		4
.L_0:
        /*0004*/ 	.word	index@(_Z10conv2D_GPUPKfS0_Pfii)
        /*0008*/ 	.word	0x00000020


	//----- nvinfo : EIATTR_FRAME_SIZE
	.align		4
.L_1:
        /*000c*/ 	.byte	0x04, 0x11
        /*000e*/ 	.short	(.L_3 - .L_2)
	.align		4
.L_2:
        /*0010*/ 	.word	index@(_Z10conv2D_GPUPKfS0_Pfii)
        /*0014*/ 	.word	0x00000000


	//----- nvinfo : EIATTR_MIN_STACK_SIZE
	.align		4
.L_3:
        /*0018*/ 	.byte	0x04, 0x12
        /*001a*/ 	.short	(.L_5 - .L_4)
	.align		4
.L_4:
        /*001c*/ 	.word	index@(_Z10conv2D_GPUPKfS0_Pfii)
        /*0020*/ 	.word	0x00000000
.L_5:


//--------------------- .nv.compat                --------------------------
	.section	.nv.compat,"",@"SHT_CUDA_COMPAT_INFO"
	.align	4
        /*0000*/ 	.byte	0x02, 0x09, 0x00, 0x00, 0x02, 0x02, 0x01, 0x00, 0x02, 0x05, 0x05, 0x00, 0x03, 0x07, 0x01, 0x01
        /*0010*/ 	.byte	0x02, 0x03, 0x00, 0x00, 0x02, 0x06, 0x01, 0x00, 0x04, 0x0b, 0x08, 0x00, 0x09, 0x00, 0x00, 0x00
        /*0020*/ 	.byte	0x00, 0x00, 0x00, 0x00


//--------------------- .nv.info._Z10conv2D_GPUPKfS0_Pfii --------------------------
	.section	.nv.info._Z10conv2D_GPUPKfS0_Pfii,"",@"SHT_CUDA_INFO"
	.sectionflags	@""
	.align	4


	//----- nvinfo : EIATTR_CUDA_API_VERSION
	.align		4
        /*0000*/ 	.byte	0x04, 0x37
        /*0002*/ 	.short	(.L_7 - .L_6)
.L_6:
        /*0004*/ 	.word	0x00000082


	//----- nvinfo : EIATTR_KPARAM_INFO
	.align		4
.L_7:
        /*0008*/ 	.byte	0x04, 0x17
        /*000a*/ 	.short	(.L_9 - .L_8)
.L_8:
        /*000c*/ 	.word	0x00000000
        /*0010*/ 	.short	0x0004
        /*0012*/ 	.short	0x001c
        /*0014*/ 	.byte	0x00, 0xf0, 0x11, 0x00


	//----- nvinfo : EIATTR_KPARAM_INFO
	.align		4
.L_9:
        /*0018*/ 	.byte	0x04, 0x17
        /*001a*/ 	.short	(.L_11 - .L_10)
.L_10:
        /*001c*/ 	.word	0x00000000
        /*0020*/ 	.short	0x0003
        /*0022*/ 	.short	0x0018
        /*0024*/ 	.byte	0x00, 0xf0, 0x11, 0x00


	//----- nvinfo : EIATTR_KPARAM_INFO
	.align		4
.L_11:
        /*0028*/ 	.byte	0x04, 0x17
        /*002a*/ 	.short	(.L_13 - .L_12)
.L_12:
        /*002c*/ 	.word	0x00000000
        /*0030*/ 	.short	0x0002
        /*0032*/ 	.short	0x0010
        /*0034*/ 	.byte	0x00, 0xf5, 0x21, 0x00


	//----- nvinfo : EIATTR_KPARAM_INFO
	.align		4
.L_13:
        /*0038*/ 	.byte	0x04, 0x17
        /*003a*/ 	.short	(.L_15 - .L_14)
.L_14:
        /*003c*/ 	.word	0x00000000
        /*0040*/ 	.short	0x0001
        /*0042*/ 	.short	0x0008
        /*0044*/ 	.byte	0x00, 0xf5, 0x21, 0x00


	//----- nvinfo : EIATTR_KPARAM_INFO
	.align		4
.L_15:
        /*0048*/ 	.byte	0x04, 0x17
        /*004a*/ 	.short	(.L_17 - .L_16)
.L_16:
        /*004c*/ 	.word	0x00000000
        /*0050*/ 	.short	0x0000
        /*0052*/ 	.short	0x0000
        /*0054*/ 	.byte	0x00, 0xf5, 0x21, 0x00


	//----- nvinfo : EIATTR_SPARSE_MMA_MASK
	.align		4
.L_17:
        /*0058*/ 	.byte	0x03, 0x50
        /*005a*/ 	.short	0x0000


	//----- nvinfo : EIATTR_MAXREG_COUNT
	.align		4
        /*005c*/ 	.byte	0x03, 0x1b
        /*005e*/ 	.short	0x00ff


	//----- nvinfo : EIATTR_MERCURY_ISA_VERSION
	.align		4
        /*0060*/ 	.byte	0x03, 0x5f
        /*0062*/ 	.short	0x0101


	//----- nvinfo : EIATTR_VRC_CTA_INIT_COUNT
	.align		4
        /*0064*/ 	.byte	0x02, 0x4a
	.zero		1
	.zero		1


	//----- nvinfo : EIATTR_EXIT_INSTR_OFFSETS
	.align		4
        /*0068*/ 	.byte	0x04, 0x1c
        /*006a*/ 	.short	(.L_19 - .L_18)


	//   ....[0]....
.L_18:
        /*006c*/ 	.word	0x00000110


	//   ....[1]....
        /*0070*/ 	.word	0x00000c00


	//----- nvinfo : EIATTR_CBANK_PARAM_SIZE
	.align		4
.L_19:
        /*0074*/ 	.byte	0x03, 0x19
        /*0076*/ 	.short	0x0020


	//----- nvinfo : EIATTR_PARAM_CBANK
	.align		4
        /*0078*/ 	.byte	0x04, 0x0a
        /*007a*/ 	.short	(.L_21 - .L_20)
	.align		4
.L_20:
        /*007c*/ 	.word	index@(.nv.constant0._Z10conv2D_GPUPKfS0_Pfii)
        /*0080*/ 	.short	0x0380
        /*0082*/ 	.short	0x0020


	//----- nvinfo : EIATTR_SW_WAR
	.align		4
.L_21:
        /*0084*/ 	.byte	0x04, 0x36
        /*0086*/ 	.short	(.L_23 - .L_22)
.L_22:
        /*0088*/ 	.word	0x00000008
.L_23:


//--------------------- .nv.callgraph             --------------------------
	.section	.nv.callgraph,"",@"SHT_CUDA_CALLGRAPH"
	.align	4
	.sectionentsize	8
	.align		4
        /*0000*/ 	.word	0x00000000
	.align		4
        /*0004*/ 	.word	0xffffffff
	.align		4
        /*0008*/ 	.word	0x00000000
	.align		4
        /*000c*/ 	.word	0xfffffffe
	.align		4
        /*0010*/ 	.word	0x00000000
	.align		4
        /*0014*/ 	.word	0xfffffffd
	.align		4
        /*0018*/ 	.word	0x00000000
	.align		4
        /*001c*/ 	.word	0xfffffffc


//--------------------- .text._Z10conv2D_GPUPKfS0_Pfii --------------------------
	.section	.text._Z10conv2D_GPUPKfS0_Pfii,"ax",@progbits
	.align	128
        .global         _Z10conv2D_GPUPKfS0_Pfii
        .type           _Z10conv2D_GPUPKfS0_Pfii,@function
        .size           _Z10conv2D_GPUPKfS0_Pfii,(.L_x_8 - _Z10conv2D_GPUPKfS0_Pfii)
        .other          _Z10conv2D_GPUPKfS0_Pfii,@"STO_CUDA_ENTRY STV_DEFAULT"
_Z10conv2D_GPUPKfS0_Pfii:
.text._Z10conv2D_GPUPKfS0_Pfii:
[----:B------:R-:W-:Y:S01]  /*0000*/  LDC R1, c[0x0][0x37c] ;  /* 0x0000df00ff017b82 */ /* 0x000fe20000000800 */
[----:B------:R-:W0:Y:S07]  /*0010*/  S2R R3, SR_TID.Y ;  /* 0x0000000000037919 */ /* 0x000e2e0000002200 */
[----:B------:R-:W0:Y:S01]  /*0020*/  LDC R10, c[0x0][0x364] ;  /* 0x0000d900ff0a7b82 */ /* 0x000e220000000800 */
[----:B------:R-:W1:Y:S07]  /*0030*/  S2R R0, SR_TID.X ;  /* 0x0000000000007919 */ /* 0x000e6e0000002100 */
[----:B------:R-:W0:Y:S08]  /*0040*/  S2UR UR4, SR_CTAID.Y ;  /* 0x00000000000479c3 */ /* 0x000e300000002600 */
[----:B------:R-:W1:Y:S08]  /*0050*/  S2UR UR5, SR_CTAID.X ;  /* 0x00000000000579c3 */ /* 0x000e700000002500 */
[----:B------:R-:W1:Y:S08]  /*0060*/  LDC R11, c[0x0][0x360] ;  /* 0x0000d800ff0b7b82 */ /* 0x000e700000000800 */
[----:B------:R-:W2:Y:S01]  /*0070*/  LDC.64 R12, c[0x0][0x398] ;  /* 0x0000e600ff0c7b82 */ /* 0x000ea20000000a00 */
[----:B0-----:R-:W-:-:S02]  /*0080*/  IMAD R10, R10, UR4, R3 ;  /* 0x000000040a0a7c24 */ /* 0x001fc4000f8e0203 */
[----:B-1----:R-:W-:-:S05]  /*0090*/  IMAD R11, R11, UR5, R0 ;  /* 0x000000050b0b7c24 */ /* 0x002fca000f8e0200 */
[CC--:B------:R-:W-:Y:S02]  /*00a0*/  VIMNMX R2, PT, PT, R10.reuse, R11.reuse, PT ;  /* 0x0000000b0a027248 */ /* 0x0c0fe40003fe0100 */
[----:B------:R-:W-:Y:S02]  /*00b0*/  VIMNMX R3, PT, PT, R10, R11, !PT ;  /* 0x0000000b0a037248 */ /* 0x000fe40007fe0100 */
[----:B--2---:R-:W-:-:S04]  /*00c0*/  LEA.HI R9, R13, R13, RZ, 0x1 ;  /* 0x0000000d0d097211 */ /* 0x004fc800078f08ff */
[----:B------:R-:W-:-:S04]  /*00d0*/  SHF.R.S32.HI R9, RZ, 0x1, R9 ;  /* 0x00000001ff097819 */ /* 0x000fc80000011409 */
[----:B------:R-:W-:Y:S02]  /*00e0*/  IADD3 R0, PT, PT, -R9, R12, RZ ;  /* 0x0000000c09007210 */ /* 0x000fe40007ffe1ff */
[----:B------:R-:W-:-:S04]  /*00f0*/  ISETP.GE.AND P0, PT, R2, R9, PT ;  /* 0x000000090200720c */ /* 0x000fc80003f06270 */
[----:B------:R-:W-:-:S13]  /*0100*/  ISETP.GE.OR P0, PT, R3, R0, !P0 ;  /* 0x000000000300720c */ /* 0x000fda0004706670 */
[----:B------:R-:W-:Y:S05]  /*0110*/  @P0 EXIT ;  /* 0x000000000000094d */ /* 0x000fea0003800000 */
[----:B------:R-:W-:Y:S01]  /*0120*/  ISETP.GE.AND P0, PT, R13, -0x1, PT ;  /* 0xffffffff0d00780c */ /* 0x000fe20003f06270 */
[----:B------:R-:W0:Y:S01]  /*0130*/  LDCU.64 UR4, c[0x0][0x358] ;  /* 0x00006b00ff0477ac */ /* 0x000e220008000a00 */
[----:B------:R-:W-:-:S11]  /*0140*/  HFMA2 R8, -RZ, RZ, 0, 0 ;  /* 0x00000000ff087431 */ /* 0x000fd600000001ff */
[----:B------:R-:W-:Y:S05]  /*0150*/  @!P0 BRA `(.L_x_0) ;  /* 0x0000000800988947 */ /* 0x000fea0003800000 */
[----:B------:R-:W-:Y:S02]  /*0160*/  IABS R0, R9 ;  /* 0x0000000900007213 */ /* 0x000fe40000000000 */
[C---:B------:R-:W-:Y:S02]  /*0170*/  IADD3 R6, PT, PT, -R9.reuse, RZ, RZ ;  /* 0x000000ff09067210 */ /* 0x040fe40007ffe1ff */
[----:B------:R-:W-:Y:S02]  /*0180*/  IADD3 R7, PT, PT, R9, R0, RZ ;  /* 0x0000000009077210 */ /* 0x000fe40007ffe0ff */
[----:B------:R-:W-:Y:S02]  /*0190*/  MOV R8, RZ ;  /* 0x000000ff00087202 */ /* 0x000fe40000000f00 */
[----:B------:R-:W-:Y:S02]  /*01a0*/  IADD3 R5, PT, PT, R7, 0x1, RZ ;  /* 0x0000000107057810 */ /* 0x000fe40007ffe0ff */
[----:B------:R-:W-:-:S02]  /*01b0*/  MOV R4, R6 ;  /* 0x0000000600047202 */ /* 0x000fc40000000f00 */
[C---:B------:R-:W-:Y:S02]  /*01c0*/  LOP3.LUT R3, R5.reuse, 0xf, RZ, 0xc0, !PT ;  /* 0x0000000f05037812 */ /* 0x040fe400078ec0ff */
[C---:B------:R-:W-:Y:S02]  /*01d0*/  LOP3.LUT R2, R5.reuse, 0x7, RZ, 0xc0, !PT ;  /* 0x0000000705027812 */ /* 0x040fe400078ec0ff */
[----:B------:R-:W-:-:S07]  /*01e0*/  LOP3.LUT R0, R5, 0x3, RZ, 0xc0, !PT ;  /* 0x0000000305007812 */ /* 0x000fce00078ec0ff */
.L_x_6:
[----:B------:R-:W1:Y:S01]  /*01f0*/  LDC.64 R12, c[0x0][0x398] ;  /* 0x0000e600ff0c7b82 */ /* 0x000e620000000a00 */
[----:B------:R-:W-:Y:S02]  /*0200*/  ISETP.GE.U32.AND P2, PT, R7, 0xf, PT ;  /* 0x0000000f0700780c */ /* 0x000fe40003f46070 */
[----:B------:R-:W-:Y:S02]  /*0210*/  IABS R15, R9 ;  /* 0x00000009000f7213 */ /* 0x000fe40000000000 */
[-C--:B------:R-:W-:Y:S02]  /*0220*/  IADD3 R20, PT, PT, R9, R4.reuse, RZ ;  /* 0x0000000409147210 */ /* 0x080fe40007ffe0ff */
[----:B------:R-:W-:Y:S02]  /*0230*/  ISETP.NE.AND P0, PT, R4, R15, PT ;  /* 0x0000000f0400720c */ /* 0x000fe40003f05270 */
[----:B------:R-:W-:Y:S01]  /*0240*/  IADD3 R19, PT, PT, R10, R4, RZ ;  /* 0x000000040a137210 */ /* 0x000fe20007ffe0ff */
[----:B------:R-:W-:Y:S01]  /*0250*/  VIADD R4, R4, 0x1 ;  /* 0x0000000104047836 */ /* 0x000fe20000000000 */
[----:B------:R-:W-:-:S02]  /*0260*/  ISETP.NE.AND P1, PT, R3, RZ, PT ;  /* 0x000000ff0300720c */ /* 0x000fc40003f25270 */
[----:B------:R-:W-:Y:S01]  /*0270*/  MOV R18, R6 ;  /* 0x0000000600127202 */ /* 0x000fe20000000f00 */
[----:B-1----:R-:W-:Y:S01]  /*0280*/  IMAD R20, R20, R13, RZ ;  /* 0x0000000d14147224 */ /* 0x002fe200078e02ff */
[----:B------:R-:W-:Y:S09]  /*0290*/  @!P2 BRA `(.L_x_1) ;  /* 0x000000040000a947 */ /* 0x000ff20003800000 */
[----:B------:R-:W-:Y:S02]  /*02a0*/  IADD3 R21, PT, PT, R11, -R9, RZ ;  /* 0x800000090b157210 */ /* 0x000fe40007ffe0ff */
[----:B------:R-:W-:Y:S02]  /*02b0*/  LOP3.LUT R22, R5, 0xfffffff0, RZ, 0xc0, !PT ;  /* 0xfffffff005167812 */ /* 0x000fe400078ec0ff */
[----:B------:R-:W-:Y:S01]  /*02c0*/  MOV R13, R20 ;  /* 0x00000014000d7202 */ /* 0x000fe20000000f00 */
[----:B------:R-:W-:Y:S01]  /*02d0*/  IMAD R21, R19, R12, R21 ;  /* 0x0000000c13157224 */ /* 0x000fe200078e0215 */
[----:B------:R-:W-:Y:S02]  /*02e0*/  MOV R18, R6 ;  /* 0x0000000600127202 */ /* 0x000fe40000000f00 */
[----:B------:R-:W-:-:S07]  /*02f0*/  IADD3 R22, PT, PT, -R22, RZ, RZ ;  /* 0x000000ff16167210 */ /* 0x000fce0007ffe1ff */
.L_x_2:
[----:B------:R-:W1:Y:S08]  /*0300*/  LDC.64 R16, c[0x0][0x380] ;  /* 0x0000e000ff107b82 */ /* 0x000e700000000a00 */
[----:B------:R-:W2:Y:S01]  /*0310*/  LDC.64 R14, c[0x0][0x388] ;  /* 0x0000e200ff0e7b82 */ /* 0x000ea20000000a00 */
[----:B-1----:R-:W-:-:S05]  /*0320*/  IMAD.WIDE R16, R21, 0x4, R16 ;  /* 0x0000000415107825 */ /* 0x002fca00078e0210 */
[----:B0-----:R-:W3:Y:S01]  /*0330*/  LDG.E R23, desc[UR4][R16.64] ;  /* 0x0000000410177981 */ /* 0x001ee2000c1e1900 */
[----:B--2---:R-:W-:-:S03]  /*0340*/  IMAD.WIDE R14, R13, 0x4, R14 ;  /* 0x000000040d0e7825 */ /* 0x004fc600078e020e */
[----:B------:R-:W2:Y:S04]  /*0350*/  LDG.E R25, desc[UR4][R16.64+0x8] ;  /* 0x0000080410197981 */ /* 0x000ea8000c1e1900 */
[----:B------:R-:W3:Y:S04]  /*0360*/  LDG.E R24, desc[UR4][R14.64] ;  /* 0x000000040e187981 */ /* 0x000ee8000c1e1900 */
[----:B------:R-:W2:Y:S04]  /*0370*/  LDG.E R26, desc[UR4][R14.64+0x8] ;  /* 0x000008040e1a7981 */ /* 0x000ea8000c1e1900 */
[----:B------:R-:W4:Y:S04]  /*0380*/  LDG.E R27, desc[UR4][R16.64+0x3c] ;  /* 0x00003c04101b7981 */ /* 0x000f28000c1e1900 */
[----:B------:R-:W4:Y:S01]  /*0390*/  LDG.E R28, desc[UR4][R14.64+0x3c] ;  /* 0x00003c040e1c7981 */ /* 0x000f22000c1e1900 */
[----:B---3--:R-:W-:-:S03]  /*03a0*/  FFMA R23, R23, R24, R8 ;  /* 0x0000001817177223 */ /* 0x008fc60000000008 */
[----:B------:R-:W3:Y:S04]  /*03b0*/  LDG.E R8, desc[UR4][R16.64+0x4] ;  /* 0x0000040410087981 */ /* 0x000ee8000c1e1900 */
[----:B------:R-:W3:Y:S02]  /*03c0*/  LDG.E R24, desc[UR4][R14.64+0x4] ;  /* 0x000004040e187981 */ /* 0x000ee4000c1e1900 */
[----:B---3--:R-:W-:Y:S02]  /*03d0*/  FFMA R8, R8, R24, R23 ;  /* 0x0000001808087223 */ /* 0x008fe40000000017 */
[----:B------:R-:W3:Y:S04]  /*03e0*/  LDG.E R23, desc[UR4][R16.64+0xc] ;  /* 0x00000c0410177981 */ /* 0x000ee8000c1e1900 */
[----:B------:R-:W3:Y:S01]  /*03f0*/  LDG.E R24, desc[UR4][R14.64+0xc] ;  /* 0x00000c040e187981 */ /* 0x000ee2000c1e1900 */
[----:B--2---:R-:W-:-:S03]  /*0400*/  FFMA R8, R25, R26, R8 ;  /* 0x0000001a19087223 */ /* 0x004fc60000000008 */
[----:B------:R-:W2:Y:S04]  /*0410*/  LDG.E R25, desc[UR4][R16.64+0x10] ;  /* 0x0000100410197981 */ /* 0x000ea8000c1e1900 */
[----:B------:R-:W2:Y:S01]  /*0420*/  LDG.E R26, desc[UR4][R14.64+0x10] ;  /* 0x000010040e1a7981 */ /* 0x000ea2000c1e1900 */
[----:B---3--:R-:W-:-:S03]  /*0430*/  FFMA R8, R23, R24, R8 ;  /* 0x0000001817087223 */ /* 0x008fc60000000008 */
        /* <DEDUP_REMOVED lines=23> */
[----:B------:R-:W-:Y:S01]  /*05b0*/  IADD3 R22, PT, PT, R22, 0x10, RZ ;  /* 0x0000001016167810 */ /* 0x000fe20007ffe0ff */
[----:B---3--:R-:W-:Y:S02]  /*05c0*/  FFMA R8, R23, R24, R8 ;  /* 0x0000001817087223 */ /* 0x008fe40000000008 */
[----:B------:R-:W3:Y:S04]  /*05d0*/  LDG.E R23, desc[UR4][R16.64+0x34] ;  /* 0x0000340410177981 */ /* 0x000ee8000c1e1900 */
[----:B------:R-:W3:Y:S01]  /*05e0*/  LDG.E R24, desc[UR4][R14.64+0x34] ;  /* 0x000034040e187981 */ /* 0x000ee2000c1e1900 */
[----:B--2---:R-:W-:-:S03]  /*05f0*/  FFMA R8, R25, R26, R8 ;  /* 0x0000001a19087223 */ /* 0x004fc60000000008 */
[----:B------:R-:W2:Y:S04]  /*0600*/  LDG.E R25, desc[UR4][R16.64+0x38] ;  /* 0x0000380410197981 */ /* 0x000ea8000c1e1900 */
[----:B------:R-:W2:Y:S01]  /*0610*/  LDG.E R26, desc[UR4][R14.64+0x38] ;  /* 0x000038040e1a7981 */ /* 0x000ea2000c1e1900 */
[----:B------:R-:W-:Y:S01]  /*0620*/  ISETP.NE.AND P2, PT, R22, RZ, PT ;  /* 0x000000ff1600720c */ /* 0x000fe20003f45270 */
[----:B------:R-:W-:Y:S01]  /*0630*/  VIADD R18, R18, 0x10 ;  /* 0x0000001012127836 */ /* 0x000fe20000000000 */
[----:B------:R-:W-:Y:S02]  /*0640*/  IADD3 R21, PT, PT, R21, 0x10, RZ ;  /* 0x0000001015157810 */ /* 0x000fe40007ffe0ff */
[----:B------:R-:W-:Y:S01]  /*0650*/  IADD3 R13, PT, PT, R13, 0x10, RZ ;  /* 0x000000100d0d7810 */ /* 0x000fe20007ffe0ff */
[----:B---3--:R-:W-:-:S04]  /*0660*/  FFMA R8, R23, R24, R8 ;  /* 0x0000001817087223 */ /* 0x008fc80000000008 */
[----:B--2---:R-:W-:-:S04]  /*0670*/  FFMA R8, R25, R26, R8 ;  /* 0x0000001a19087223 */ /* 0x004fc80000000008 */
[----:B----4-:R-:W-:Y:S01]  /*0680*/  FFMA R8, R27, R28, R8 ;  /* 0x0000001c1b087223 */ /* 0x010fe20000000008 */
[----:B------:R-:W-:Y:S06]  /*0690*/  @P2 BRA `(.L_x_2) ;  /* 0xfffffffc00182947 */ /* 0x000fec000383ffff */
.L_x_1:
[----:B------:R-:W-:Y:S01]  /*06a0*/  IMAD R19, R19, R12, R11 ;  /* 0x0000000c13137224 */ /* 0x000fe200078e020b */
[----:B------:R-:W-:Y:S01]  /*06b0*/  IADD3 R13, PT, PT, R9, R20, RZ ;  /* 0x00000014090d7210 */ /* 0x000fe20007ffe0ff */
[----:B------:R-:W-:Y:S06]  /*06c0*/  @!P1 BRA `(.L_x_3) ;  /* 0x0000000400389947 */ /* 0x000fec0003800000 */
[----:B------:R-:W-:Y:S02]  /*06d0*/  IADD3 R14, PT, PT, R3, -0x1, RZ ;  /* 0xffffffff030e7810 */ /* 0x000fe40007ffe0ff */
[----:B------:R-:W-:Y:S02]  /*06e0*/  ISETP.NE.AND P2, PT, R2, RZ, PT ;  /* 0x000000ff0200720c */ /* 0x000fe40003f45270 */
[----:B------:R-:W-:-:S13]  /*06f0*/  ISETP.GE.U32.AND P1, PT, R14, 0x7, PT ;  /* 0x000000070e00780c */ /* 0x000fda0003f26070 */
[----:B------:R-:W-:Y:S05]  /*0700*/  @!P1 BRA `(.L_x_4) ;  /* 0x00000000007c9947 */ /* 0x000fea0003800000 */
[----:B------:R-:W1:Y:S01]  /*0710*/  LDC.64 R16, c[0x0][0x380] ;  /* 0x0000e000ff107b82 */ /* 0x000e620000000a00 */
[-C--:B------:R-:W-:Y:S02]  /*0720*/  IADD3 R21, PT, PT, R19, R18.reuse, RZ ;  /* 0x0000001213157210 */ /* 0x080fe40007ffe0ff */
[----:B------:R-:W-:-:S05]  /*0730*/  IADD3 R23, PT, PT, R13, R18, RZ ;  /* 0x000000120d177210 */ /* 0x000fca0007ffe0ff */
[----:B------:R-:W2:Y:S01]  /*0740*/  LDC.64 R14, c[0x0][0x388] ;  /* 0x0000e200ff0e7b82 */ /* 0x000ea20000000a00 */
[----:B-1----:R-:W-:-:S05]  /*0750*/  IMAD.WIDE R16, R21, 0x4, R16 ;  /* 0x0000000415107825 */ /* 0x002fca00078e0210 */
[----:B0-----:R-:W3:Y:S01]  /*0760*/  LDG.E R21, desc[UR4][R16.64] ;  /* 0x0000000410157981 */ /* 0x001ee2000c1e1900 */
[----:B--2---:R-:W-:-:S03]  /*0770*/  IMAD.WIDE R14, R23, 0x4, R14 ;  /* 0x00000004170e7825 */ /* 0x004fc600078e020e */
[----:B------:R-:W2:Y:S04]  /*0780*/  LDG.E R25, desc[UR4][R16.64+0x8] ;  /* 0x0000080410197981 */ /* 0x000ea8000c1e1900 */
[----:B------:R-:W3:Y:S04]  /*0790*/  LDG.E R20, desc[UR4][R14.64] ;  /* 0x000000040e147981 */ /* 0x000ee8000c1e1900 */
[----:B------:R-:W4:Y:S04]  /*07a0*/  LDG.E R23, desc[UR4][R16.64+0x4] ;  /* 0x0000040410177981 */ /* 0x000f28000c1e1900 */
[----:B------:R-:W4:Y:S04]  /*07b0*/  LDG.E R22, desc[UR4][R14.64+0x4] ;  /* 0x000004040e167981 */ /* 0x000f28000c1e1900 */
[----:B------:R-:W2:Y:S04]  /*07c0*/  LDG.E R24, desc[UR4][R14.64+0x8] ;  /* 0x000008040e187981 */ /* 0x000ea8000c1e1900 */
[----:B------:R-:W5:Y:S04]  /*07d0*/  LDG.E R27, desc[UR4][R14.64+0x10] ;  /* 0x000010040e1b7981 */ /* 0x000f68000c1e1900 */
[----:B------:R-:W5:Y:S04]  /*07e0*/  LDG.E R26, desc[UR4][R14.64+0x14] ;  /* 0x000014040e1a7981 */ /* 0x000f68000c1e1900 */
[----:B------:R-:W5:Y:S01]  /*07f0*/  LDG.E R28, desc[UR4][R14.64+0x1c] ;  /* 0x00001c040e1c7981 */ /* 0x000f62000c1e1900 */
[----:B---3--:R-:W-:-:S03]  /*0800*/  FFMA R20, R21, R20, R8 ;  /* 0x0000001415147223 */ /* 0x008fc60000000008 */
[----:B------:R-:W3:Y:S04]  /*0810*/  LDG.E R8, desc[UR4][R16.64+0xc] ;  /* 0x00000c0410087981 */ /* 0x000ee8000c1e1900 */
[----:B------:R-:W3:Y:S01]  /*0820*/  LDG.E R21, desc[UR4][R14.64+0xc] ;  /* 0x00000c040e157981 */ /* 0x000ee2000c1e1900 */
[----:B----4-:R-:W-:-:S03]  /*0830*/  FFMA R20, R23, R22, R20 ;  /* 0x0000001617147223 */ /* 0x010fc60000000014 */
[----:B------:R-:W4:Y:S01]  /*0840*/  LDG.E R22, desc[UR4][R16.64+0x14] ;  /* 0x0000140410167981 */ /* 0x000f22000c1e1900 */
[----:B--2---:R-:W-:-:S03]  /*0850*/  FFMA R29, R25, R24, R20 ;  /* 0x00000018191d7223 */ /* 0x004fc60000000014 */
[----:B------:R-:W5:Y:S04]  /*0860*/  LDG.E R24, desc[UR4][R16.64+0x10] ;  /* 0x0000100410187981 */ /* 0x000f68000c1e1900 */
[----:B------:R-:W2:Y:S04]  /*0870*/  LDG.E R20, desc[UR4][R16.64+0x18] ;  /* 0x0000180410147981 */ /* 0x000ea8000c1e1900 */
[----:B------:R-:W2:Y:S04]  /*0880*/  LDG.E R25, desc[UR4][R14.64+0x18] ;  /* 0x000018040e197981 */ /* 0x000ea8000c1e1900 */
[----:B------:R-:W2:Y:S01]  /*0890*/  LDG.E R23, desc[UR4][R16.64+0x1c] ;  /* 0x00001c0410177981 */ /* 0x000ea2000c1e1900 */
[----:B------:R-:W-:-:S02]  /*08a0*/  VIADD R18, R18, 0x8 ;  /* 0x0000000812127836 */ /* 0x000fc40000000000 */
[----:B---3--:R-:W-:-:S04]  /*08b0*/  FFMA R21, R8, R21, R29 ;  /* 0x0000001508157223 */ /* 0x008fc8000000001d */
[----:B-----5:R-:W-:-:S04]  /*08c0*/  FFMA R21, R24, R27, R21 ;  /* 0x0000001b18157223 */ /* 0x020fc80000000015 */
[----:B----4-:R-:W-:-:S04]  /*08d0*/  FFMA R21, R22, R26, R21 ;  /* 0x0000001a16157223 */ /* 0x010fc80000000015 */
[----:B--2---:R-:W-:-:S04]  /*08e0*/  FFMA R20, R20, R25, R21 ;  /* 0x0000001914147223 */ /* 0x004fc80000000015 */
[----:B------:R-:W-:-:S07]  /*08f0*/  FFMA R8, R23, R28, R20 ;  /* 0x0000001c17087223 */ /* 0x000fce0000000014 */
.L_x_4:
[----:B------:R-:W-:Y:S05]  /*0900*/  @!P2 BRA `(.L_x_3) ;  /* 0x0000000000a8a947 */ /* 0x000fea0003800000 */
        /* <DEDUP_REMOVED lines=17> */
[----:B------:R-:W5:Y:S01]  /*0a20*/  LDG.E R26, desc[UR4][R14.64+0xc] ;  /* 0x00000c040e1a7981 */ /* 0x000f62000c1e1900 */
[----:B------:R-:W-:Y:S01]  /*0a30*/  IADD3 R18, PT, PT, R18, 0x4, RZ ;  /* 0x0000000412127810 */ /* 0x000fe20007ffe0ff */
[----:B---3--:R-:W-:-:S04]  /*0a40*/  FFMA R20, R21, R20, R8 ;  /* 0x0000001415147223 */ /* 0x008fc80000000008 */
[----:B----4-:R-:W-:-:S04]  /*0a50*/  FFMA R20, R23, R22, R20 ;  /* 0x0000001617147223 */ /* 0x010fc80000000014 */
[----:B--2---:R-:W-:-:S04]  /*0a60*/  FFMA R20, R25, R24, R20 ;  /* 0x0000001819147223 */ /* 0x004fc80000000014 */
[----:B-----5:R-:W-:-:S07]  /*0a70*/  FFMA R8, R27, R26, R20 ;  /* 0x0000001a1b087223 */ /* 0x020fce0000000014 */
.L_x_5:
[----:B------:R-:W-:Y:S05]  /*0a80*/  @!P2 BRA `(.L_x_3) ;  /* 0x000000000048a947 */ /* 0x000fea0003800000 */
[----:B------:R-:W1:Y:S01]  /*0a90*/  LDC.64 R14, c[0x0][0x380] ;  /* 0x0000e000ff0e7b82 */ /* 0x000e620000000a00 */
[-C--:B------:R-:W-:Y:S02]  /*0aa0*/  IADD3 R19, PT, PT, R19, R18.reuse, RZ ;  /* 0x0000001213137210 */ /* 0x080fe40007ffe0ff */
[----:B------:R-:W-:-:S05]  /*0ab0*/  IADD3 R13, PT, PT, R13, R18, RZ ;  /* 0x000000120d0d7210 */ /* 0x000fca0007ffe0ff */
[----:B------:R-:W2:Y:S01]  /*0ac0*/  LDC.64 R16, c[0x0][0x388] ;  /* 0x0000e200ff107b82 */ /* 0x000ea20000000a00 */
[----:B-1----:R-:W-:-:S04]  /*0ad0*/  IMAD.WIDE R14, R19, 0x4, R14 ;  /* 0x00000004130e7825 */ /* 0x002fc800078e020e */
[----:B--2---:R-:W-:Y:S02]  /*0ae0*/  IMAD.WIDE R16, R13, 0x4, R16 ;  /* 0x000000040d107825 */ /* 0x004fe400078e0210 */
[----:B0-----:R-:W2:Y:S04]  /*0af0*/  LDG.E R13, desc[UR4][R14.64] ;  /* 0x000000040e0d7981 */ /* 0x001ea8000c1e1900 */
[----:B------:R-:W2:Y:S01]  /*0b00*/  LDG.E R18, desc[UR4][R16.64] ;  /* 0x0000000410127981 */ /* 0x000ea2000c1e1900 */
[----:B------:R-:W-:Y:S01]  /*0b10*/  ISETP.NE.AND P1, PT, R0, 0x1, PT ;  /* 0x000000010000780c */ /* 0x000fe20003f25270 */
[----:B--2---:R-:W-:-:S12]  /*0b20*/  FFMA R8, R13, R18, R8 ;  /* 0x000000120d087223 */ /* 0x004fd80000000008 */
[----:B------:R-:W-:Y:S05]  /*0b30*/  @!P1 BRA `(.L_x_3) ;  /* 0x00000000001c9947 */ /* 0x000fea0003800000 */
[----:B------:R-:W-:Y:S01]  /*0b40*/  ISETP.NE.AND P1, PT, R0, 0x2, PT ;  /* 0x000000020000780c */ /* 0x000fe20003f25270 */
[----:B------:R-:W2:Y:S04]  /*0b50*/  LDG.E R13, desc[UR4][R14.64+0x4] ;  /* 0x000004040e0d7981 */ /* 0x000ea8000c1e1900 */
[----:B------:R-:W2:Y:S08]  /*0b60*/  LDG.E R18, desc[UR4][R16.64+0x4] ;  /* 0x0000040410127981 */ /* 0x000eb0000c1e1900 */
[----:B------:R-:W3:Y:S04]  /*0b70*/  @P1 LDG.E R19, desc[UR4][R14.64+0x8] ;  /* 0x000008040e131981 */ /* 0x000ee8000c1e1900 */
[----:B------:R-:W3:Y:S01]  /*0b80*/  @P1 LDG.E R20, desc[UR4][R16.64+0x8] ;  /* 0x0000080410141981 */ /* 0x000ee2000c1e1900 */
[----:B--2---:R-:W-:-:S04]  /*0b90*/  FFMA R8, R13, R18, R8 ;  /* 0x000000120d087223 */ /* 0x004fc80000000008 */
[----:B---3--:R-:W-:-:S07]  /*0ba0*/  @P1 FFMA R8, R19, R20, R8 ;  /* 0x0000001413081223 */ /* 0x008fce0000000008 */
.L_x_3:
[----:B------:R-:W-:Y:S05]  /*0bb0*/  @P0 BRA `(.L_x_6) ;  /* 0xfffffff4008c0947 */ /* 0x000fea000383ffff */
.L_x_0:
[----:B------:R-:W1:Y:S01]  /*0bc0*/  LDC.64 R2, c[0x0][0x390] ;  /* 0x0000e400ff027b82 */ /* 0x000e620000000a00 */
[----:B------:R-:W-:-:S04]  /*0bd0*/  IMAD R11, R10, R12, R11 ;  /* 0x0000000c0a0b7224 */ /* 0x000fc800078e020b */
[----:B-1----:R-:W-:-:S05]  /*0be0*/  IMAD.WIDE R2, R11, 0x4, R2 ;  /* 0x000000040b027825 */ /* 0x002fca00078e0202 */
[----:B0-----:R-:W-:Y:S01]  /*0bf0*/  STG.E desc[UR4][R2.64], R8 ;  /* 0x0000000802007986 */ /* 0x001fe2000c101904 */
[----:B------:R-:W-:Y:S05]  /*0c00*/  EXIT ;  /* 0x000000000000794d */ /* 0x000fea0003800000 */
.L_x_7:
[----:B------:R-:W-:-:S00]  /*0c10*/  BRA `(.L_x_7) ;  /* 0xfffffffc00fc7947 */ /* 0x000fc0000383ffff */
[----:B------:R-:W-:-:S00]  /*0c20*/  NOP ;  /* 0x0000000000007918 */ /* 0x000fc00000000000 */
        /* <DEDUP_REMOVED lines=13> */
.L_x_8:


//--------------------- .nv.shared.reserved.0     --------------------------
	.section	.nv.shared.reserved.0,"aw",@nobits
	.weak		__nv_reservedSMEM_offset_0_alias
	.size		__nv_reservedSMEM_offset_0_alias, 0, 64
	.other		__nv_reservedSMEM_offset_0_alias,@"STO_CUDA_RESERVED_SHARED STV_DEFAULT"
__nv_reservedSMEM_offset_0_alias:
	.zero		0
	.zero		64


//--------------------- .nv.constant0._Z10conv2D_GPUPKfS0_Pfii --------------------------
	.section	.nv.constant0._Z10conv2D_GPUPKfS0_Pfii,"a",@progbits
	.sectionflags	@""
	.align	4
.nv.constant0._Z10conv2D_GPUPKfS0_Pfii:
	.zero		928


//--------------------- SYMBOLS --------------------------

	.type		.nv.reservedSmem.offset0,@object
	.size		.nv.reservedSmem.offset0,0x4
